	.target	sm_80

	.elftype	@"ET_EXEC"


//--------------------- .note.nv.tkinfo           --------------------------
	.section	.note.nv.tkinfo,"",@"SHT_NOTE"
	.sectionflags	@"SHF_NOTE_NV_TKINFO"
	.tkinfo
        /*0018*/ 	.word	0x00000002
        /*0030*/ 	.string	""
        /*0030*/ 	.string	"ptxas"
        /*0030*/ 	.string	"Cuda compilation tools, release 13.0, V13.0.88"
        /*0030*/ 	.string	"Build cuda_13.0.r13.0/compiler.36424714_0"
        /*0030*/ 	.string	"-v  -suppress-debug-info  -lineinfo  -arch sm_80 "



//--------------------- .note.nv.cuinfo           --------------------------
	.section	.note.nv.cuinfo,"",@"SHT_NOTE"
	.sectionflags	@"SHF_NOTE_NV_CUINFO"
        /*0018*/ 	.short	0x0002
        /*001a*/ 	.short	0x0050
        /*001c*/ 	.short	0x0082
	.zero		2


//--------------------- .nv.info                  --------------------------
	.section	.nv.info,"",@"SHT_CUDA_INFO"
	.align	4


	//----- nvinfo : EIATTR_REGCOUNT
	.align		4
        /*0000*/ 	.byte	0x04, 0x2f
        /*0002*/ 	.short	(.L_1 - .L_0)
	.align		4
.L_0:
        /*0004*/ 	.word	index@(matmul_kernel)
        /*0008*/ 	.word	0x00000040


	//----- nvinfo : EIATTR_FRAME_SIZE
	.align		4
.L_1:
        /*000c*/ 	.byte	0x04, 0x11
        /*000e*/ 	.short	(.L_3 - .L_2)
	.align		4
.L_2:
        /*0010*/ 	.word	index@(matmul_kernel)
        /*0014*/ 	.word	0x00000000


	//----- nvinfo : EIATTR_MIN_STACK_SIZE
	.align		4
.L_3:
        /*0018*/ 	.byte	0x04, 0x12
        /*001a*/ 	.short	(.L_5 - .L_4)
	.align		4
.L_4:
        /*001c*/ 	.word	index@(matmul_kernel)
        /*0020*/ 	.word	0x00000000
.L_5:


//--------------------- .nv.info.matmul_kernel    --------------------------
	.section	.nv.info.matmul_kernel,"",@"SHT_CUDA_INFO"
	.sectionflags	@""
	.align	4


	//----- nvinfo : EIATTR_CUDA_API_VERSION
	.align		4
        /*0000*/ 	.byte	0x04, 0x37
        /*0002*/ 	.short	(.L_7 - .L_6)
.L_6:
        /*0004*/ 	.word	0x00000082


	//----- nvinfo : EIATTR_SW2861232_WAR
	.align		4
.L_7:
        /*0008*/ 	.byte	0x01, 0x35
	.zero		2


	//----- nvinfo : EIATTR_PARAM_CBANK
	.align		4
        /*000c*/ 	.byte	0x04, 0x0a
        /*000e*/ 	.short	(.L_9 - .L_8)
	.align		4
.L_8:
        /*0010*/ 	.word	index@(.nv.constant0.matmul_kernel)
        /*0014*/ 	.short	0x0160
        /*0016*/ 	.short	0x0050


	//----- nvinfo : EIATTR_CBANK_PARAM_SIZE
	.align		4
.L_9:
        /*0018*/ 	.byte	0x03, 0x19
        /*001a*/ 	.short	0x0050


	//----- nvinfo : EIATTR_KPARAM_INFO
	.align		4
        /*001c*/ 	.byte	0x04, 0x17
        /*001e*/ 	.short	(.L_11 - .L_10)
.L_10:
        /*0020*/ 	.word	0x00000000
        /*0024*/ 	.short	0x000d
        /*0026*/ 	.short	0x0048
        /*0028*/ 	.byte	0x00, 0xf4, 0x21, 0x00


	//----- nvinfo : EIATTR_KPARAM_INFO
	.align		4
.L_11:
        /*002c*/ 	.byte	0x04, 0x17
        /*002e*/ 	.short	(.L_13 - .L_12)
.L_12:
        /*0030*/ 	.word	0x00000000
        /*0034*/ 	.short	0x000c
        /*0036*/ 	.short	0x0040
        /*0038*/ 	.byte	0x00, 0xf4, 0x21, 0x00


	//----- nvinfo : EIATTR_KPARAM_INFO
	.align		4
.L_13:
        /*003c*/ 	.byte	0x04, 0x17
        /*003e*/ 	.short	(.L_15 - .L_14)
.L_14:
        /*0040*/ 	.word	0x00000000
        /*0044*/ 	.short	0x000b
        /*0046*/ 	.short	0x0038
        /*0048*/ 	.byte	0x00, 0xf0, 0x11, 0x00


	//----- nvinfo : EIATTR_KPARAM_INFO
	.align		4
.L_15:
        /*004c*/ 	.byte	0x04, 0x17
        /*004e*/ 	.short	(.L_17 - .L_16)
.L_16:
        /*0050*/ 	.word	0x00000000
        /*0054*/ 	.short	0x000a
        /*0056*/ 	.short	0x0034
        /*0058*/ 	.byte	0x00, 0xf0, 0x11, 0x00


	//----- nvinfo : EIATTR_KPARAM_INFO
	.align		4
.L_17:
        /*005c*/ 	.byte	0x04, 0x17
        /*005e*/ 	.short	(.L_19 - .L_18)
.L_18:
        /*0060*/ 	.word	0x00000000
        /*0064*/ 	.short	0x0009
        /*0066*/ 	.short	0x0030
        /*0068*/ 	.byte	0x00, 0xf0, 0x11, 0x00


	//----- nvinfo : EIATTR_KPARAM_INFO
	.align		4
.L_19:
        /*006c*/ 	.byte	0x04, 0x17
        /*006e*/ 	.short	(.L_21 - .L_20)
.L_20:
        /*0070*/ 	.word	0x00000000
        /*0074*/ 	.short	0x0008
        /*0076*/ 	.short	0x002c
        /*0078*/ 	.byte	0x00, 0xf0, 0x11, 0x00


	//----- nvinfo : EIATTR_KPARAM_INFO
	.align		4
.L_21:
        /*007c*/ 	.byte	0x04, 0x17
        /*007e*/ 	.short	(.L_23 - .L_22)
.L_22:
        /*0080*/ 	.word	0x00000000
        /*0084*/ 	.short	0x0007
        /*0086*/ 	.short	0x0028
        /*0088*/ 	.byte	0x00, 0xf0, 0x11, 0x00


	//----- nvinfo : EIATTR_KPARAM_INFO
	.align		4
.L_23:
        /*008c*/ 	.byte	0x04, 0x17
        /*008e*/ 	.short	(.L_25 - .L_24)
.L_24:
        /*0090*/ 	.word	0x00000000
        /*0094*/ 	.short	0x0006
        /*0096*/ 	.short	0x0024
        /*0098*/ 	.byte	0x00, 0xf0, 0x11, 0x00


	//----- nvinfo : EIATTR_KPARAM_INFO
	.align		4
.L_25:
        /*009c*/ 	.byte	0x04, 0x17
        /*009e*/ 	.short	(.L_27 - .L_26)
.L_26:
        /*00a0*/ 	.word	0x00000000
        /*00a4*/ 	.short	0x0005
        /*00a6*/ 	.short	0x0020
        /*00a8*/ 	.byte	0x00, 0xf0, 0x11, 0x00


	//----- nvinfo : EIATTR_KPARAM_INFO
	.align		4
.L_27:
        /*00ac*/ 	.byte	0x04, 0x17
        /*00ae*/ 	.short	(.L_29 - .L_28)
.L_28:
        /*00b0*/ 	.word	0x00000000
        /*00b4*/ 	.short	0x0004
        /*00b6*/ 	.short	0x001c
        /*00b8*/ 	.byte	0x00, 0xf0, 0x11, 0x00


	//----- nvinfo : EIATTR_KPARAM_INFO
	.align		4
.L_29:
        /*00bc*/ 	.byte	0x04, 0x17
        /*00be*/ 	.short	(.L_31 - .L_30)
.L_30:
        /*00c0*/ 	.word	0x00000000
        /*00c4*/ 	.short	0x0003
        /*00c6*/ 	.short	0x0018
        /*00c8*/ 	.byte	0x00, 0xf0, 0x11, 0x00


	//----- nvinfo : EIATTR_KPARAM_INFO
	.align		4
.L_31:
        /*00cc*/ 	.byte	0x04, 0x17
        /*00ce*/ 	.short	(.L_33 - .L_32)
.L_32:
        /*00d0*/ 	.word	0x00000000
        /*00d4*/ 	.short	0x0002
        /*00d6*/ 	.short	0x0010
        /*00d8*/ 	.byte	0x00, 0xf4, 0x21, 0x00


	//----- nvinfo : EIATTR_KPARAM_INFO
	.align		4
.L_33:
        /*00dc*/ 	.byte	0x04, 0x17
        /*00de*/ 	.short	(.L_35 - .L_34)
.L_34:
        /*00e0*/ 	.word	0x00000000
        /*00e4*/ 	.short	0x0001
        /*00e6*/ 	.short	0x0008
        /*00e8*/ 	.byte	0x00, 0xf4, 0x21, 0x00


	//----- nvinfo : EIATTR_KPARAM_INFO
	.align		4
.L_35:
        /*00ec*/ 	.byte	0x04, 0x17
        /*00ee*/ 	.short	(.L_37 - .L_36)
.L_36:
        /*00f0*/ 	.word	0x00000000
        /*00f4*/ 	.short	0x0000
        /*00f6*/ 	.short	0x0000
        /*00f8*/ 	.byte	0x00, 0xf4, 0x21, 0x00


	//----- nvinfo : EIATTR_MAXREG_COUNT
	.align		4
.L_37:
        /*00fc*/ 	.byte	0x03, 0x1b
        /*00fe*/ 	.short	0x0080


	//----- nvinfo : EIATTR_NUM_BARRIERS
	.align		4
        /*0100*/ 	.byte	0x02, 0x4c
        /*0102*/ 	.byte	0x01
	.zero		1


	//----- nvinfo : EIATTR_MERCURY_ISA_VERSION
	.align		4
        /*0104*/ 	.byte	0x03, 0x5f
        /*0106*/ 	.short	0x0000


	//----- nvinfo : EIATTR_EXIT_INSTR_OFFSETS
	.align		4
        /*0108*/ 	.byte	0x04, 0x1c
        /*010a*/ 	.short	(.L_39 - .L_38)


	//   ....[0]....
.L_38:
        /*010c*/ 	.word	0x000017b0


	//   ....[1]....
        /*0110*/ 	.word	0x000017e0


	//----- nvinfo : EIATTR_REQNTID
	.align		4
.L_39:
        /*0114*/ 	.byte	0x04, 0x10
        /*0116*/ 	.short	(.L_41 - .L_40)
.L_40:
        /*0118*/ 	.word	0x00000200
        /*011c*/ 	.word	0x00000001
        /*0120*/ 	.word	0x00000001
.L_41:


//--------------------- .nv.callgraph             --------------------------
	.section	.nv.callgraph,"",@"SHT_CUDA_CALLGRAPH"
	.align	4
	.sectionentsize	8
	.align		4
        /*0000*/ 	.word	0x00000000
	.align		4
        /*0004*/ 	.word	0xffffffff
	.align		4
        /*0008*/ 	.word	0x00000000
	.align		4
        /*000c*/ 	.word	0xfffffffe
	.align		4
        /*0010*/ 	.word	0x00000000
	.align		4
        /*0014*/ 	.word	0xfffffffd
	.align		4
        /*0018*/ 	.word	0x00000000
	.align		4
        /*001c*/ 	.word	0xfffffffc


//--------------------- .nv.rel.action            --------------------------
	.section	.nv.rel.action,"",@"SHT_CUDA_RELOCINFO"
	.align	8
	.sectionentsize	8
        /*0000*/ 	.byte	0x73, 0x00, 0x00, 0x00, 0x00, 0x00, 0x00, 0x00, 0x00, 0x00, 0x00, 0x11, 0x25, 0x00, 0x05, 0x36


//--------------------- .nv.constant0.matmul_kernel --------------------------
	.section	.nv.constant0.matmul_kernel,"a",@progbits
	.sectionflags	@""
	.align	4
.nv.constant0.matmul_kernel:
	.zero		432


//--------------------- .text.matmul_kernel       --------------------------
	.section	.text.matmul_kernel,"ax",@progbits
	.sectioninfo	@"SHI_REGISTERS=64"
	.align	128
        .global         matmul_kernel
        .type           matmul_kernel,@function
        .size           matmul_kernel,(.L_x_3 - matmul_kernel)
        .other          matmul_kernel,@"STO_CUDA_ENTRY STV_DEFAULT"
matmul_kernel:
.text.matmul_kernel:
[----:B------:R-:W-:Y:S02]  /*0000*/  IMAD.MOV.U32 R1, RZ, RZ, c[0x0][0x28] ;  /* 0x00000a00ff017624 */ /* 0x000fe400078e00ff */
[----:B------:R-:W-:Y:S01]  /*0010*/  IMAD.MOV.U32 R6, RZ, RZ, 0x3f ;  /* 0x0000003fff067424 */ /* 0x000fe200078e00ff */
[----:B------:R-:W0:Y:S01]  /*0020*/  S2R R5, SR_CTAID.X ;  /* 0x0000000000057919 */ /* 0x000e220000002500 */
[----:B------:R-:W-:Y:S01]  /*0030*/  IMAD.MOV.U32 R39, RZ, RZ, c[0x0][0x180] ;  /* 0x00006000ff277624 */ /* 0x000fe200078e00ff */
[----:B------:R-:W-:Y:S02]  /*0040*/  ULDC.64 UR6, c[0x0][0x118] ;  /* 0x0000460000067ab9 */ /* 0x000fe40000000a00 */
[----:B------:R-:W-:Y:S02]  /*0050*/  IADD3 R0, R6, c[0x0][0x17c], RZ ;  /* 0x00005f0006007a10 */ /* 0x000fe40007ffe0ff */
[----:B------:R-:W-:Y:S02]  /*0060*/  IADD3 R39, R39, 0x1f, RZ ;  /* 0x0000001f27277810 */ /* 0x000fe40007ffe0ff */
[----:B------:R-:W-:-:S04]  /*0070*/  SHF.R.S32.HI R3, RZ, 0x1f, R0 ;  /* 0x0000001fff037819 */ /* 0x000fc80000011400 */
[----:B------:R-:W-:-:S04]  /*0080*/  LEA.HI R3, R3, R0, RZ, 0x6 ;  /* 0x0000000003037211 */ /* 0x000fc800078f30ff */
[----:B------:R-:W-:-:S05]  /*0090*/  SHF.R.S32.HI R3, RZ, 0x6, R3 ;  /* 0x00000006ff037819 */ /* 0x000fca0000011403 */
[----:B------:R-:W-:Y:S01]  /*00a0*/  IMAD.SHL.U32 R4, R3, 0x8, RZ ;  /* 0x0000000803047824 */ /* 0x000fe200078e00ff */
[----:B0-----:R-:W-:-:S04]  /*00b0*/  IABS R10, R5 ;  /* 0x00000005000a7213 */ /* 0x001fc80000000000 */
[-C--:B------:R-:W-:Y:S02]  /*00c0*/  IABS R7, R4.reuse ;  /* 0x0000000400077213 */ /* 0x080fe40000000000 */
[----:B------:R-:W-:Y:S02]  /*00d0*/  IABS R11, R4 ;  /* 0x00000004000b7213 */ /* 0x000fe40000000000 */
[----:B------:R-:W0:Y:S08]  /*00e0*/  I2F.RP R0, R7 ;  /* 0x0000000700007306 */ /* 0x000e300000209400 */
[----:B0-----:R-:W0:Y:S02]  /*00f0*/  MUFU.RCP R0, R0 ;  /* 0x0000000000007308 */ /* 0x001e240000001000 */
[----:B0-----:R-:W-:Y:S01]  /*0100*/  IADD3 R2, R0, 0xffffffe, RZ ;  /* 0x0ffffffe00027810 */ /* 0x001fe20007ffe0ff */
[----:B------:R-:W-:-:S05]  /*0110*/  IMAD.MOV R0, RZ, RZ, -R11 ;  /* 0x000000ffff007224 */ /* 0x000fca00078e0a0b */
[----:B------:R0:W1:Y:S02]  /*0120*/  F2I.FTZ.U32.TRUNC.NTZ R3, R2 ;  /* 0x0000000200037305 */ /* 0x000064000021f000 */
[----:B0-----:R-:W-:Y:S02]  /*0130*/  IMAD.MOV.U32 R2, RZ, RZ, RZ ;  /* 0x000000ffff027224 */ /* 0x001fe400078e00ff */
[----:B-1----:R-:W-:-:S04]  /*0140*/  IMAD.MOV R8, RZ, RZ, -R3 ;  /* 0x000000ffff087224 */ /* 0x002fc800078e0a03 */
[----:B------:R-:W-:Y:S02]  /*0150*/  IMAD R9, R8, R7, RZ ;  /* 0x0000000708097224 */ /* 0x000fe400078e02ff */
[----:B------:R-:W-:Y:S02]  /*0160*/  IMAD.MOV.U32 R8, RZ, RZ, R10 ;  /* 0x000000ffff087224 */ /* 0x000fe400078e000a */
[----:B------:R-:W-:-:S06]  /*0170*/  IMAD.HI.U32 R3, R3, R9, R2 ;  /* 0x0000000903037227 */ /* 0x000fcc00078e0002 */
[----:B------:R-:W-:-:S04]  /*0180*/  IMAD.HI.U32 R3, R3, R8, RZ ;  /* 0x0000000803037227 */ /* 0x000fc800078e00ff */
[----:B------:R-:W-:-:S05]  /*0190*/  IMAD R0, R3, R0, R8 ;  /* 0x0000000003007224 */ /* 0x000fca00078e0208 */
[----:B------:R-:W-:-:S13]  /*01a0*/  ISETP.GT.U32.AND P1, PT, R7, R0, PT ;  /* 0x000000000700720c */ /* 0x000fda0003f24070 */
[----:B------:R-:W-:Y:S01]  /*01b0*/  @!P1 IMAD.IADD R0, R0, 0x1, -R7 ;  /* 0x0000000100009824 */ /* 0x000fe200078e0a07 */
[----:B------:R-:W-:Y:S02]  /*01c0*/  @!P1 IADD3 R3, R3, 0x1, RZ ;  /* 0x0000000103039810 */ /* 0x000fe40007ffe0ff */
[----:B------:R-:W-:Y:S02]  /*01d0*/  ISETP.NE.AND P1, PT, R4, RZ, PT ;  /* 0x000000ff0400720c */ /* 0x000fe40003f25270 */
[----:B------:R-:W-:Y:S02]  /*01e0*/  ISETP.GE.U32.AND P0, PT, R0, R7, PT ;  /* 0x000000070000720c */ /* 0x000fe40003f06070 */
[----:B------:R-:W-:-:S04]  /*01f0*/  LOP3.LUT R0, R5, R4, RZ, 0x3c, !PT ;  /* 0x0000000405007212 */ /* 0x000fc800078e3cff */
[----:B------:R-:W-:Y:S02]  /*0200*/  ISETP.GE.AND P2, PT, R0, RZ, PT ;  /* 0x000000ff0000720c */ /* 0x000fe40003f46270 */
[----:B------:R-:W-:-:S05]  /*0210*/  IADD3 R0, R6, c[0x0][0x178], RZ ;  /* 0x00005e0006007a10 */ /* 0x000fca0007ffe0ff */
[----:B------:R-:W-:-:S05]  /*0220*/  @P0 IADD3 R3, R3, 0x1, RZ ;  /* 0x0000000103030810 */ /* 0x000fca0007ffe0ff */
[----:B------:R-:W-:Y:S01]  /*0230*/  IMAD.MOV.U32 R2, RZ, RZ, R3 ;  /* 0x000000ffff027224 */ /* 0x000fe200078e0003 */
[----:B------:R-:W-:-:S03]  /*0240*/  SHF.R.S32.HI R3, RZ, 0x1f, R0 ;  /* 0x0000001fff037819 */ /* 0x000fc60000011400 */
[----:B------:R-:W-:Y:S01]  /*0250*/  @!P2 IMAD.MOV R2, RZ, RZ, -R2 ;  /* 0x000000ffff02a224 */ /* 0x000fe200078e0a02 */
[----:B------:R-:W-:Y:S02]  /*0260*/  @!P1 LOP3.LUT R2, RZ, R4, RZ, 0x33, !PT ;  /* 0x00000004ff029212 */ /* 0x000fe400078e33ff */
[----:B------:R-:W-:-:S03]  /*0270*/  LEA.HI R3, R3, R0, RZ, 0x6 ;  /* 0x0000000003037211 */ /* 0x000fc600078f30ff */
[----:B------:R-:W-:Y:S02]  /*0280*/  IMAD.SHL.U32 R6, R2, 0x8, RZ ;  /* 0x0000000802067824 */ /* 0x000fe400078e00ff */
[----:B------:R-:W-:-:S03]  /*0290*/  IMAD.MOV R2, RZ, RZ, -R2 ;  /* 0x000000ffff027224 */ /* 0x000fc600078e0a02 */
[----:B------:R-:W-:Y:S01]  /*02a0*/  LEA.HI.SX32 R3, R3, -R6, 0x1a ;  /* 0x8000000603037211 */ /* 0x000fe200078fd2ff */
[----:B------:R-:W-:-:S03]  /*02b0*/  IMAD R4, R4, R2, R5 ;  /* 0x0000000204047224 */ /* 0x000fc600078e0205 */
[----:B------:R-:W-:Y:S02]  /*02c0*/  IMNMX R11, R3, 0x8, PT ;  /* 0x00000008030b7817 */ /* 0x000fe40003800200 */
[----:B------:R-:W-:Y:S02]  /*02d0*/  IABS R9, R4 ;  /* 0x0000000400097213 */ /* 0x000fe40000000000 */
[----:B------:R-:W-:-:S04]  /*02e0*/  IABS R7, R11 ;  /* 0x0000000b00077213 */ /* 0x000fc80000000000 */
[----:B------:R-:W0:Y:S08]  /*02f0*/  I2F.RP R0, R7 ;  /* 0x0000000700007306 */ /* 0x000e300000209400 */
[----:B0-----:R-:W0:Y:S02]  /*0300*/  MUFU.RCP R0, R0 ;  /* 0x0000000000007308 */ /* 0x001e240000001000 */
[----:B0-----:R-:W-:-:S06]  /*0310*/  IADD3 R3, R0, 0xffffffe, RZ ;  /* 0x0ffffffe00037810 */ /* 0x001fcc0007ffe0ff */
[----:B------:R-:W0:Y:S02]  /*0320*/  F2I.FTZ.U32.TRUNC.NTZ R3, R3 ;  /* 0x0000000300037305 */ /* 0x000e24000021f000 */
[----:B0-----:R-:W-:-:S04]  /*0330*/  IMAD.MOV R8, RZ, RZ, -R3 ;  /* 0x000000ffff087224 */ /* 0x001fc800078e0a03 */
[----:B------:R-:W-:Y:S01]  /*0340*/  IMAD.MOV.U32 R2, RZ, RZ, R8 ;  /* 0x000000ffff027224 */ /* 0x000fe200078e0008 */
[----:B------:R-:W-:-:S03]  /*0350*/  IABS R8, R11 ;  /* 0x0000000b00087213 */ /* 0x000fc60000000000 */
[----:B------:R-:W-:Y:S02]  /*0360*/  IMAD R5, R2, R7, RZ ;  /* 0x0000000702057224 */ /* 0x000fe400078e02ff */
[----:B------:R-:W-:Y:S02]  /*0370*/  IMAD.MOV.U32 R2, RZ, RZ, RZ ;  /* 0x000000ffff027224 */ /* 0x000fe400078e00ff */
[----:B------:R-:W-:Y:S02]  /*0380*/  IMAD.MOV R0, RZ, RZ, -R8 ;  /* 0x000000ffff007224 */ /* 0x000fe400078e0a08 */
        /* <DEDUP_REMOVED lines=10> */
[----:B------:R-:W0:Y:S05]  /*0430*/  S2R R0, SR_TID.X ;  /* 0x0000000000007919 */ /* 0x000e2a0000002100 */
[----:B------:R-:W-:Y:S02]  /*0440*/  @P0 IADD3 R2, R2, 0x1, RZ ;  /* 0x0000000102020810 */ /* 0x000fe40007ffe0ff */
[----:B------:R-:W-:-:S03]  /*0450*/  ISETP.GT.AND P0, PT, R39, 0x1f, PT ;  /* 0x0000001f2700780c */ /* 0x000fc60003f04270 */
[----:B------:R-:W-:-:S04]  /*0460*/  IMAD.MOV.U32 R5, RZ, RZ, R2 ;  /* 0x000000ffff057224 */ /* 0x000fc800078e0002 */
[----:B------:R-:W-:Y:S01]  /*0470*/  @!P2 IMAD.MOV R5, RZ, RZ, -R5 ;  /* 0x000000ffff05a224 */ /* 0x000fe200078e0a05 */
[----:B------:R-:W-:-:S05]  /*0480*/  @!P1 LOP3.LUT R5, RZ, R11, RZ, 0x33, !PT ;  /* 0x0000000bff059212 */ /* 0x000fca00078e33ff */
[----:B------:R-:W-:Y:S01]  /*0490*/  IMAD.MOV R2, RZ, RZ, -R5 ;  /* 0x000000ffff027224 */ /* 0x000fe200078e0a05 */
[----:B------:R-:W-:Y:S01]  /*04a0*/  @!P0 CS2R R20, SRZ ;  /* 0x0000000000148805 */ /* 0x000fe2000001ff00 */
[----:B------:R-:W-:Y:S01]  /*04b0*/  @!P0 CS2R R22, SRZ ;  /* 0x0000000000168805 */ /* 0x000fe2000001ff00 */
[----:B------:R-:W-:Y:S01]  /*04c0*/  IMAD.SHL.U32 R5, R5, 0x40, RZ ;  /* 0x0000004005057824 */ /* 0x000fe200078e00ff */
[----:B0-----:R-:W-:Y:S01]  /*04d0*/  SHF.R.U32.HI R7, RZ, 0x6, R0 ;  /* 0x00000006ff077819 */ /* 0x001fe20000011600 */
[----:B------:R-:W-:Y:S01]  /*04e0*/  IMAD R2, R11, R2, R4 ;  /* 0x000000020b027224 */ /* 0x000fe200078e0204 */
[----:B------:R-:W-:-:S03]  /*04f0*/  LOP3.LUT R4, R0, 0x3f, RZ, 0xc0, !PT ;  /* 0x0000003f00047812 */ /* 0x000fc600078ec0ff */
[----:B------:R-:W-:Y:S01]  /*0500*/  IMAD.IADD R3, R6, 0x1, R2 ;  /* 0x0000000106037824 */ /* 0x000fe200078e0202 */
[----:B------:R-:W-:Y:S01]  /*0510*/  SGXT.U32 R2, R7, 0x3 ;  /* 0x000000030702781a */ /* 0x000fe20000000000 */
[----:B------:R-:W-:Y:S02]  /*0520*/  @!P0 IMAD.SHL.U32 R6, R0, 0x10, RZ ;  /* 0x0000001000068824 */ /* 0x000fe400078e00ff */
[----:B------:R-:W-:-:S03]  /*0530*/  IMAD R3, R3, 0x40, R4 ;  /* 0x0000004003037824 */ /* 0x000fc600078e0204 */
[----:B------:R-:W-:Y:S01]  /*0540*/  @!P0 LOP3.LUT R4, R6, 0x600, RZ, 0xc0, !PT ;  /* 0x0000060006048812 */ /* 0x000fe200078ec0ff */
[----:B------:R-:W-:Y:S05]  /*0550*/  @!P0 BRA `(.L_x_0) ;  /* 0x00000d7000008947 */ /* 0x000fea0003800000 */
[----:B------:R-:W-:Y:S01]  /*0560*/  IABS R11, c[0x0][0x178] ;  /* 0x00005e00000b7a13 */ /* 0x000fe20000000000 */
[----:B------:R-:W-:Y:S01]  /*0570*/  IMAD R44, R2, c[0x0][0x188], RZ ;  /* 0x00006200022c7a24 */ /* 0x000fe200078e02ff */
[----:B------:R-:W-:Y:S01]  /*0580*/  IABS R10, c[0x0][0x17c] ;  /* 0x00005f00000a7a13 */ /* 0x000fe20000000000 */
[----:B------:R-:W-:Y:S01]  /*0590*/  IMAD.MOV.U32 R41, RZ, RZ, c[0x0][0x18c] ;  /* 0x00006300ff297624 */ /* 0x000fe200078e00ff */
[----:B------:R-:W0:Y:S01]  /*05a0*/  I2F.RP R13, R11 ;  /* 0x0000000b000d7306 */ /* 0x000e220000209400 */
[----:B------:R-:W-:Y:S01]  /*05b0*/  SHF.R.U32.HI R8, RZ, 0x5, R0 ;  /* 0x00000005ff087819 */ /* 0x000fe20000011600 */
[----:B------:R-:W-:Y:S01]  /*05c0*/  IMAD.MOV.U32 R40, RZ, RZ, c[0x0][0x188] ;  /* 0x00006200ff287624 */ /* 0x000fe200078e00ff */
[----:B------:R-:W-:Y:S01]  /*05d0*/  SHF.R.S32.HI R4, RZ, 0x1f, R39 ;  /* 0x0000001fff047819 */ /* 0x000fe20000011427 */
[----:B------:R-:W-:Y:S01]  /*05e0*/  CS2R R22, SRZ ;  /* 0x0000000000167805 */ /* 0x000fe2000001ff00 */
[----:B------:R-:W-:Y:S01]  /*05f0*/  SGXT.U32 R8, R8, 0x4 ;  /* 0x000000040808781a */ /* 0x000fe20000000000 */
[----:B------:R-:W-:Y:S01]  /*0600*/  CS2R R24, SRZ ;  /* 0x0000000000187805 */ /* 0x000fe2000001ff00 */
[----:B------:R-:W-:Y:S01]  /*0610*/  LEA.HI R39, R4, R39, RZ, 0x5 ;  /* 0x0000002704277211 */ /* 0x000fe200078f28ff */
[----:B------:R-:W1:Y:S01]  /*0620*/  I2F.RP R12, R10 ;  /* 0x0000000a000c7306 */ /* 0x000e620000209400 */
[----:B------:R-:W-:Y:S01]  /*0630*/  LOP3.LUT R18, R5, R8, RZ, 0xfc, !PT ;  /* 0x0000000805127212 */ /* 0x000fe200078efcff */
[----:B------:R-:W-:Y:S01]  /*0640*/  IMAD.MOV.U32 R8, RZ, RZ, RZ ;  /* 0x000000ffff087224 */ /* 0x000fe200078e00ff */
[----:B------:R-:W-:Y:S01]  /*0650*/  LOP3.LUT R32, R2, 0x8, RZ, 0xfc, !PT ;  /* 0x0000000802207812 */ /* 0x000fe200078efcff */
[----:B------:R-:W-:Y:S01]  /*0660*/  CS2R R26, SRZ ;  /* 0x00000000001a7805 */ /* 0x000fe2000001ff00 */
[----:B------:R-:W-:Y:S01]  /*0670*/  LOP3.LUT R20, R18, 0x20, RZ, 0xfc, !PT ;  /* 0x0000002012147812 */ /* 0x000fe200078efcff */
[----:B------:R-:W-:Y:S01]  /*0680*/  IMAD.SHL.U32 R41, R41, 0x20, RZ ;  /* 0x0000002029297824 */ /* 0x000fe200078e00ff */
[----:B------:R-:W-:Y:S01]  /*0690*/  IABS R19, R18 ;  /* 0x0000001200137213 */ /* 0x000fe20000000000 */
[----:B0-----:R-:W0:Y:S01]  /*06a0*/  MUFU.RCP R13, R13 ;  /* 0x0000000d000d7308 */ /* 0x001e220000001000 */
[----:B------:R-:W-:Y:S01]  /*06b0*/  IMAD R38, R32, c[0x0][0x188], RZ ;  /* 0x0000620020267a24 */ /* 0x000fe200078e02ff */
[----:B------:R-:W-:Y:S01]  /*06c0*/  LOP3.LUT R33, R0, 0x1f, RZ, 0xc0, !PT ;  /* 0x0000001f00217812 */ /* 0x000fe200078ec0ff */
[----:B------:R-:W-:Y:S01]  /*06d0*/  IMAD.SHL.U32 R40, R40, 0x20, RZ ;  /* 0x0000002028287824 */ /* 0x000fe200078e00ff */
[----:B------:R-:W-:Y:S01]  /*06e0*/  SHF.R.S32.HI R39, RZ, 0x5, R39 ;  /* 0x00000005ff277819 */ /* 0x000fe20000011427 */
[----:B------:R-:W-:-:S02]  /*06f0*/  ULDC UR4, c[0x0][0x180] ;  /* 0x0000600000047ab9 */ /* 0x000fc40000000800 */
[----:B------:R-:W-:Y:S01]  /*0700*/  IMAD R43, R33, c[0x0][0x18c], RZ ;  /* 0x00006300212b7a24 */ /* 0x000fe200078e02ff */
[----:B-1----:R-:W1:Y:S01]  /*0710*/  MUFU.RCP R12, R12 ;  /* 0x0000000c000c7308 */ /* 0x002e620000001000 */
[----:B0-----:R-:W-:-:S07]  /*0720*/  IADD3 R9, R13, 0xffffffe, RZ ;  /* 0x0ffffffe0d097810 */ /* 0x001fce0007ffe0ff */
[----:B------:R-:W0:Y:S01]  /*0730*/  F2I.FTZ.U32.TRUNC.NTZ R9, R9 ;  /* 0x0000000900097305 */ /* 0x000e22000021f000 */
[----:B-1----:R-:W-:Y:S02]  /*0740*/  IADD3 R6, R12, 0xffffffe, RZ ;  /* 0x0ffffffe0c067810 */ /* 0x002fe40007ffe0ff */
[----:B------:R-:W-:-:S05]  /*0750*/  LEA.HI R12, R0, R5, RZ, 0x1b ;  /* 0x00000005000c7211 */ /* 0x000fca00078fd8ff */
[----:B------:R1:W2:Y:S01]  /*0760*/  F2I.FTZ.U32.TRUNC.NTZ R7, R6 ;  /* 0x0000000600077305 */ /* 0x0002a2000021f000 */
[----:B0-----:R-:W-:Y:S02]  /*0770*/  IMAD.MOV R14, RZ, RZ, -R9 ;  /* 0x000000ffff0e7224 */ /* 0x001fe400078e0a09 */
[----:B-1----:R-:W-:Y:S02]  /*0780*/  IMAD.MOV.U32 R6, RZ, RZ, RZ ;  /* 0x000000ffff067224 */ /* 0x002fe400078e00ff */
[----:B------:R-:W-:Y:S02]  /*0790*/  IMAD.MOV.U32 R4, RZ, RZ, R14 ;  /* 0x000000ffff047224 */ /* 0x000fe400078e000e */
[----:B------:R-:W-:Y:S02]  /*07a0*/  IMAD.SHL.U32 R14, R0, 0x8, RZ ;  /* 0x00000008000e7824 */ /* 0x000fe400078e00ff */
[----:B--2---:R-:W-:-:S04]  /*07b0*/  IMAD.MOV R15, RZ, RZ, -R7 ;  /* 0x000000ffff0f7224 */ /* 0x004fc800078e0a07 */
[----:B------:R-:W-:Y:S01]  /*07c0*/  IMAD R13, R15, R10, RZ ;  /* 0x0000000a0f0d7224 */ /* 0x000fe200078e02ff */
[----:B------:R-:W-:-:S03]  /*07d0*/  IABS R15, R20 ;  /* 0x00000014000f7213 */ /* 0x000fc60000000000 */
[----:B------:R-:W-:-:S04]  /*07e0*/  IMAD.HI.U32 R6, R7, R13, R6 ;  /* 0x0000000d07067227 */ /* 0x000fc800078e0006 */
[----:B------:R-:W-:Y:S01]  /*07f0*/  IMAD R7, R4, R11, RZ ;  /* 0x0000000b04077224 */ /* 0x000fe200078e02ff */
[----:B------:R-:W-:-:S03]  /*0800*/  IADD3 R4, R12, 0x30, RZ ;  /* 0x000000300c047810 */ /* 0x000fc60007ffe0ff */
[----:B------:R-:W-:Y:S01]  /*0810*/  IMAD.HI.U32 R9, R9, R7, R8 ;  /* 0x0000000709097227 */ /* 0x000fe200078e0008 */
[----:B------:R-:W-:Y:S02]  /*0820*/  IADD3 R7, R12, 0x10, RZ ;  /* 0x000000100c077810 */ /* 0x000fe40007ffe0ff */
[----:B------:R-:W-:Y:S02]  /*0830*/  IABS R13, R4 ;  /* 0x00000004000d7213 */ /* 0x000fe40000000000 */
[----:B------:R-:W-:Y:S02]  /*0840*/  ISETP.GE.AND P0, PT, R4, RZ, PT ;  /* 0x000000ff0400720c */ /* 0x000fe40003f06270 */
[----:B------:R-:W-:Y:S01]  /*0850*/  ISETP.GE.AND P1, PT, R7, RZ, PT ;  /* 0x000000ff0700720c */ /* 0x000fe20003f26270 */
[C---:B------:R-:W-:Y:S01]  /*0860*/  IMAD.HI.U32 R4, R6.reuse, R13, RZ ;  /* 0x0000000d06047227 */ /* 0x040fe200078e00ff */
[----:B------:R-:W-:Y:S02]  /*0870*/  IABS R17, R7 ;  /* 0x0000000700117213 */ /* 0x000fe40000000000 */
[----:B------:R-:W-:Y:S01]  /*0880*/  IABS R12, R3 ;  /* 0x00000003000c7213 */ /* 0x000fe20000000000 */
[----:B------:R-:W-:-:S04]  /*0890*/  IMAD.HI.U32 R7, R6, R15, RZ ;  /* 0x0000000f06077227 */ /* 0x000fc800078e00ff */
[----:B------:R-:W-:-:S04]  /*08a0*/  IMAD.HI.U32 R8, R6, R17, RZ ;  /* 0x0000001106087227 */ /* 0x000fc800078e00ff */
[----:B------:R-:W-:Y:S02]  /*08b0*/  IMAD.MOV R4, RZ, RZ, -R4 ;  /* 0x000000ffff047224 */ /* 0x000fe400078e0a04 */
[----:B------:R-:W-:Y:S02]  /*08c0*/  IMAD.MOV R7, RZ, RZ, -R7 ;  /* 0x000000ffff077224 */ /* 0x000fe400078e0a07 */
[----:B------:R-:W-:Y:S02]  /*08d0*/  IMAD.MOV R8, RZ, RZ, -R8 ;  /* 0x000000ffff087224 */ /* 0x000fe400078e0a08 */
[----:B------:R-:W-:Y:S01]  /*08e0*/  IMAD R13, R10, R4, R13 ;  /* 0x000000040a0d7224 */ /* 0x000fe200078e020d */
[----:B------:R-:W-:Y:S01]  /*08f0*/  LOP3.LUT R4, R0, 0x1c0, RZ, 0xc0, !PT ;  /* 0x000001c000047812 */ /* 0x000fe200078ec0ff */
[----:B------:R-:W-:Y:S02]  /*0900*/  IMAD R15, R10, R7, R15 ;  /* 0x000000070a0f7224 */ /* 0x000fe400078e020f */
[----:B------:R-:W-:Y:S01]  /*0910*/  IMAD.HI.U32 R6, R6, R19, RZ ;  /* 0x0000001306067227 */ /* 0x000fe200078e00ff */
[----:B------:R-:W-:-:S02]  /*0920*/  ISETP.GT.U32.AND P6, PT, R10, R13, PT ;  /* 0x0000000d0a00720c */ /* 0x000fc40003fc4070 */
[C---:B------:R-:W-:Y:S01]  /*0930*/  ISETP.GT.U32.AND P4, PT, R10.reuse, R15, PT ;  /* 0x0000000f0a00720c */ /* 0x040fe20003f84070 */
[C---:B------:R-:W-:Y:S01]  /*0940*/  IMAD R17, R10.reuse, R8, R17 ;  /* 0x000000080a117224 */ /* 0x040fe200078e0211 */
[----:B------:R-:W-:Y:S01]  /*0950*/  SHF.R.U32.HI R4, RZ, 0x2, R4 ;  /* 0x00000002ff047819 */ /* 0x000fe20000011604 */
[----:B------:R-:W-:Y:S02]  /*0960*/  IMAD.MOV R6, RZ, RZ, -R6 ;  /* 0x000000ffff067224 */ /* 0x000fe400078e0a06 */
[----:B------:R-:W-:Y:S01]  /*0970*/  IMAD.HI.U32 R9, R9, R12, RZ ;  /* 0x0000000c09097227 */ /* 0x000fe200078e00ff */
[----:B------:R-:W-:-:S03]  /*0980*/  ISETP.GT.U32.AND P5, PT, R10, R17, PT ;  /* 0x000000110a00720c */ /* 0x000fc60003fa4070 */
[C---:B------:R-:W-:Y:S02]  /*0990*/  IMAD R19, R10.reuse, R6, R19 ;  /* 0x000000060a137224 */ /* 0x040fe400078e0213 */
[----:B------:R-:W-:Y:S02]  /*09a0*/  IMAD.MOV R9, RZ, RZ, -R9 ;  /* 0x000000ffff097224 */ /* 0x000fe400078e0a09 */
[--C-:B------:R-:W-:Y:S01]  /*09b0*/  @!P6 IMAD.IADD R13, R13, 0x1, -R10.reuse ;  /* 0x000000010d0de824 */ /* 0x100fe200078e0a0a */
[C---:B------:R-:W-:Y:S01]  /*09c0*/  ISETP.GT.U32.AND P2, PT, R10.reuse, R19, PT ;  /* 0x000000130a00720c */ /* 0x040fe20003f44070 */
[----:B------:R-:W-:Y:S02]  /*09d0*/  @!P4 IMAD.IADD R15, R15, 0x1, -R10 ;  /* 0x000000010f0fc824 */ /* 0x000fe400078e0a0a */
[----:B------:R-:W-:Y:S01]  /*09e0*/  IMAD R12, R11, R9, R12 ;  /* 0x000000090b0c7224 */ /* 0x000fe200078e020c */
[C---:B------:R-:W-:Y:S01]  /*09f0*/  ISETP.GT.U32.AND P6, PT, R10.reuse, R13, PT ;  /* 0x0000000d0a00720c */ /* 0x040fe20003fc4070 */
[----:B------:R-:W-:Y:S01]  /*0a00*/  @!P5 IMAD.IADD R17, R17, 0x1, -R10 ;  /* 0x000000011111d824 */ /* 0x000fe200078e0a0a */
[----:B------:R-:W-:Y:S01]  /*0a10*/  ISETP.GT.U32.AND P5, PT, R10, R15, PT ;  /* 0x0000000f0a00720c */ /* 0x000fe20003fa4070 */
[----:B------:R-:W-:Y:S01]  /*0a20*/  IMAD.SHL.U32 R7, R0, 0x2, RZ ;  /* 0x0000000200077824 */ /* 0x000fe200078e00ff */
[----:B------:R-:W-:-:S02]  /*0a30*/  ISETP.GT.U32.AND P3, PT, R11, R12, PT ;  /* 0x0000000c0b00720c */ /* 0x000fc40003f64070 */
[----:B------:R-:W-:Y:S02]  /*0a40*/  SHF.R.U32.HI R9, RZ, 0x2, R0 ;  /* 0x00000002ff097819 */ /* 0x000fe40000011600 */
[----:B------:R-:W-:Y:S01]  /*0a50*/  LOP3.LUT R6, R7, 0x3fe, RZ, 0xc0, !PT ;  /* 0x000003fe07067812 */ /* 0x000fe200078ec0ff */
[--C-:B------:R-:W-:Y:S01]  /*0a60*/  @!P2 IMAD.IADD R19, R19, 0x1, -R10.reuse ;  /* 0x000000011313a824 */ /* 0x100fe200078e0a0a */
[C---:B------:R-:W-:Y:S02]  /*0a70*/  ISETP.GT.U32.AND P2, PT, R10.reuse, R17, PT ;  /* 0x000000110a00720c */ /* 0x040fe40003f44070 */
[----:B------:R-:W-:Y:S01]  /*0a80*/  LOP3.LUT R8, R9, 0x60, RZ, 0xc0, !PT ;  /* 0x0000006009087812 */ /* 0x000fe200078ec0ff */
[--C-:B------:R-:W-:Y:S01]  /*0a90*/  @!P6 IMAD.IADD R13, R13, 0x1, -R10.reuse ;  /* 0x000000010d0de824 */ /* 0x100fe200078e0a0a */
[----:B------:R-:W-:Y:S01]  /*0aa0*/  ISETP.GT.U32.AND P4, PT, R10, R19, PT ;  /* 0x000000130a00720c */ /* 0x000fe20003f84070 */
[----:B------:R-:W-:Y:S01]  /*0ab0*/  @!P5 IMAD.IADD R15, R15, 0x1, -R10 ;  /* 0x000000010f0fd824 */ /* 0x000fe200078e0a0a */
[----:B------:R-:W-:Y:S01]  /*0ac0*/  ISETP.GE.AND P6, PT, R18, RZ, PT ;  /* 0x000000ff1200720c */ /* 0x000fe20003fc6270 */
[----:B------:R-:W-:Y:S01]  /*0ad0*/  @!P3 IMAD.IADD R12, R12, 0x1, -R11 ;  /* 0x000000010c0cb824 */ /* 0x000fe200078e0a0b */
[----:B------:R-:W-:Y:S01]  /*0ae0*/  ISETP.GE.AND P5, PT, R20, RZ, PT ;  /* 0x000000ff1400720c */ /* 0x000fe20003fa6270 */
[----:B------:R-:W-:Y:S01]  /*0af0*/  @!P0 IMAD.MOV R13, RZ, RZ, -R13 ;  /* 0x000000ffff0d8224 */ /* 0x000fe200078e0a0d */
[----:B------:R-:W-:-:S02]  /*0b00*/  ISETP.GE.AND P0, PT, R3, RZ, PT ;  /* 0x000000ff0300720c */ /* 0x000fc40003f06270 */
[----:B------:R-:W-:Y:S01]  /*0b10*/  ISETP.GT.U32.AND P3, PT, R11, R12, PT ;  /* 0x0000000c0b00720c */ /* 0x000fe20003f64070 */
[--C-:B------:R-:W-:Y:S01]  /*0b20*/  @!P2 IMAD.IADD R17, R17, 0x1, -R10.reuse ;  /* 0x000000011111a824 */ /* 0x100fe200078e0a0a */
[----:B------:R-:W-:Y:S02]  /*0b30*/  ISETP.NE.AND P2, PT, RZ, c[0x0][0x17c], PT ;  /* 0x00005f00ff007a0c */ /* 0x000fe40003f45270 */
[----:B------:R-:W-:Y:S01]  /*0b40*/  LOP3.LUT R6, R6, 0x30, R9, 0x78, !PT ;  /* 0x0000003006067812 */ /* 0x000fe200078e7809 */
[----:B------:R-:W-:Y:S01]  /*0b50*/  @!P4 IMAD.IADD R19, R19, 0x1, -R10 ;  /* 0x000000011313c824 */ /* 0x000fe200078e0a0a */
[----:B------:R-:W-:Y:S01]  /*0b60*/  LOP3.LUT R10, RZ, c[0x0][0x17c], RZ, 0x33, !PT ;  /* 0x00005f00ff0a7a12 */ /* 0x000fe200078e33ff */
[----:B------:R-:W-:Y:S01]  /*0b70*/  @!P1 IMAD.MOV R17, RZ, RZ, -R17 ;  /* 0x000000ffff119224 */ /* 0x000fe200078e0a11 */
[----:B------:R-:W-:Y:S01]  /*0b80*/  ISETP.NE.AND P1, PT, RZ, c[0x0][0x178], PT ;  /* 0x00005e00ff007a0c */ /* 0x000fe20003f25270 */
[----:B------:R-:W-:Y:S01]  /*0b90*/  @!P5 IMAD.MOV R15, RZ, RZ, -R15 ;  /* 0x000000ffff0fd224 */ /* 0x000fe200078e0a0f */
[C---:B------:R-:W-:Y:S01]  /*0ba0*/  SEL R13, R10.reuse, R13, !P2 ;  /* 0x0000000d0a0d7207 */ /* 0x040fe20005000000 */
[----:B------:R-:W-:Y:S01]  /*0bb0*/  @!P6 IMAD.MOV R19, RZ, RZ, -R19 ;  /* 0x000000ffff13e224 */ /* 0x000fe200078e0a13 */
[----:B------:R-:W-:Y:S01]  /*0bc0*/  SEL R17, R10, R17, !P2 ;  /* 0x000000110a117207 */ /* 0x000fe20005000000 */
[----:B------:R-:W-:Y:S01]  /*0bd0*/  @!P3 IMAD.IADD R12, R12, 0x1, -R11 ;  /* 0x000000010c0cb824 */ /* 0x000fe200078e0a0b */
[C---:B------:R-:W-:Y:S01]  /*0be0*/  SEL R15, R10.reuse, R15, !P2 ;  /* 0x0000000f0a0f7207 */ /* 0x040fe20005000000 */
[----:B------:R-:W-:Y:S01]  /*0bf0*/  IMAD R13, R13, c[0x0][0x190], RZ ;  /* 0x000064000d0d7a24 */ /* 0x000fe200078e02ff */
[----:B------:R-:W-:Y:S01]  /*0c00*/  SEL R19, R10, R19, !P2 ;  /* 0x000000130a137207 */ /* 0x000fe20005000000 */
[----:B------:R-:W-:Y:S01]  /*0c10*/  @!P0 IMAD.MOV R12, RZ, RZ, -R12 ;  /* 0x000000ffff0c8224 */ /* 0x000fe200078e0a0c */
[C---:B------:R-:W-:Y:S01]  /*0c20*/  LOP3.LUT R10, R2.reuse, 0x18, RZ, 0xfc, !PT ;  /* 0x00000018020a7812 */ /* 0x040fe200078efcff */
[----:B------:R-:W-:Y:S01]  /*0c30*/  IMAD R15, R15, c[0x0][0x190], RZ ;  /* 0x000064000f0f7a24 */ /* 0x000fe200078e02ff */
[----:B------:R-:W-:Y:S01]  /*0c40*/  LOP3.LUT R11, R2, 0x10, RZ, 0xfc, !PT ;  /* 0x00000010020b7812 */ /* 0x000fe200078efcff */
[----:B------:R-:W-:Y:S01]  /*0c50*/  IMAD R17, R17, c[0x0][0x190], RZ ;  /* 0x0000640011117a24 */ /* 0x000fe200078e02ff */
[--C-:B------:R-:W-:Y:S01]  /*0c60*/  LOP3.LUT R16, R14, 0x30, R7.reuse, 0x48, !PT ;  /* 0x000000300e107812 */ /* 0x100fe200078e4807 */
[----:B------:R-:W-:Y:S01]  /*0c70*/  IMAD R48, R10, c[0x0][0x188], RZ ;  /* 0x000062000a307a24 */ /* 0x000fe200078e02ff */
[--C-:B------:R-:W-:Y:S01]  /*0c80*/  LOP3.LUT R21, R8, 0x10, R7.reuse, 0xf8, !PT ;  /* 0x0000001008157812 */ /* 0x100fe200078ef807 */
[----:B------:R-:W-:Y:S01]  /*0c90*/  IMAD R49, R11, c[0x0][0x188], RZ ;  /* 0x000062000b317a24 */ /* 0x000fe200078e02ff */
[----:B------:R-:W-:Y:S01]  /*0ca0*/  LOP3.LUT R7, R4, 0x3fe, R7, 0x78, !PT ;  /* 0x000003fe04077812 */ /* 0x000fe200078e7807 */
[C---:B------:R-:W-:Y:S01]  /*0cb0*/  IMAD.SHL.U32 R4, R0.reuse, 0x10, RZ ;  /* 0x0000001000047824 */ /* 0x040fe200078e00ff */
[C---:B------:R-:W-:Y:S01]  /*0cc0*/  LOP3.LUT R9, R0.reuse, 0x7, RZ, 0xc0, !PT ;  /* 0x0000000700097812 */ /* 0x040fe200078ec0ff */
[----:B------:R-:W-:Y:S01]  /*0cd0*/  IMAD.SHL.U32 R8, R0, 0x40, RZ ;  /* 0x0000004000087824 */ /* 0x000fe200078e00ff */
[----:B------:R-:W-:Y:S01]  /*0ce0*/  LEA R42, P2, R44, c[0x0][0x160], 0x1 ;  /* 0x000058002c2a7a11 */ /* 0x000fe200078408ff */
[----:B------:R-:W-:Y:S01]  /*0cf0*/  IMAD R19, R19, c[0x0][0x190], RZ ;  /* 0x0000640013137a24 */ /* 0x000fe200078e02ff */
[----:B------:R-:W-:Y:S01]  /*0d00*/  LOP3.LUT R4, R4, 0x600, RZ, 0xc0, !PT ;  /* 0x0000060004047812 */ /* 0x000fe200078ec0ff */
[----:B------:R-:W-:Y:S01]  /*0d10*/  IMAD R14, R9, 0x90, RZ ;  /* 0x00000090090e7824 */ /* 0x000fe200078e02ff */
[----:B------:R-:W-:-:S02]  /*0d20*/  LEA.HI.X.SX32 R44, R44, c[0x0][0x164], 0x1, P2 ;  /* 0x000059002c2c7a11 */ /* 0x000fc400010f0eff */
[----:B------:R-:W-:Y:S02]  /*0d30*/  LEA R45, P2, R48, c[0x0][0x160], 0x1 ;  /* 0x00005800302d7a11 */ /* 0x000fe400078408ff */
[----:B------:R-:W-:Y:S02]  /*0d40*/  LEA R46, P3, R49, c[0x0][0x160], 0x1 ;  /* 0x00005800312e7a11 */ /* 0x000fe400078608ff */
[----:B------:R-:W-:Y:S02]  /*0d50*/  @!P1 LOP3.LUT R12, RZ, c[0x0][0x178], RZ, 0x33, !PT ;  /* 0x00005e00ff0c9a12 */ /* 0x000fe400078e33ff */
[----:B------:R-:W-:Y:S01]  /*0d60*/  LOP3.LUT R14, R14, R21, RZ, 0x3c, !PT ;  /* 0x000000150e0e7212 */ /* 0x000fe200078e3cff */
[----:B------:R-:W-:Y:S01]  /*0d70*/  IMAD R21, R9, 0x40, R4 ;  /* 0x0000004009157824 */ /* 0x000fe200078e0204 */
[----:B------:R-:W-:Y:S01]  /*0d80*/  LOP3.LUT R9, R8, 0x400, RZ, 0xc0, !PT ;  /* 0x0000040008097812 */ /* 0x000fe200078ec0ff */
[----:B------:R-:W-:Y:S01]  /*0d90*/  IMAD R12, R12, c[0x0][0x184], RZ ;  /* 0x000061000c0c7a24 */ /* 0x000fe200078e02ff */
[----:B------:R-:W-:Y:S01]  /*0da0*/  LEA.HI.X.SX32 R48, R48, c[0x0][0x164], 0x1, P2 ;  /* 0x0000590030307a11 */ /* 0x000fe200010f0eff */
[----:B------:R-:W-:Y:S01]  /*0db0*/  IMAD.IADD R8, R16, 0x1, R21 ;  /* 0x0000000110087824 */ /* 0x000fe200078e0215 */
[----:B------:R-:W-:Y:S01]  /*0dc0*/  LEA.HI.X.SX32 R49, R49, c[0x0][0x164], 0x1, P3 ;  /* 0x0000590031317a11 */ /* 0x000fe200018f0eff */
[----:B------:R-:W-:Y:S01]  /*0dd0*/  IMAD.IADD R9, R9, 0x1, R14 ;  /* 0x0000000109097824 */ /* 0x000fe200078e020e */
[----:B------:R-:W-:Y:S01]  /*0de0*/  LEA R47, P0, R38, c[0x0][0x160], 0x1 ;  /* 0x00005800262f7a11 */ /* 0x000fe200078008ff */
[----:B------:R-:W-:Y:S01]  /*0df0*/  CS2R R20, SRZ ;  /* 0x0000000000147805 */ /* 0x000fe2000001ff00 */
[----:B------:R-:W-:Y:S01]  /*0e00*/  LEA R52, P1, R13, c[0x0][0x168], 0x1 ;  /* 0x00005a000d347a11 */ /* 0x000fe200078208ff */
[----:B------:R-:W-:Y:S01]  /*0e10*/  IMAD.WIDE R54, R12, 0x2, RZ ;  /* 0x000000020c367825 */ /* 0x000fe200078e02ff */
[----:B------:R-:W-:-:S02]  /*0e20*/  LEA R50, P2, R15, c[0x0][0x168], 0x1 ;  /* 0x00005a000f327a11 */ /* 0x000fc400078408ff */
[----:B------:R-:W-:Y:S02]  /*0e30*/  LEA R36, P3, R17, c[0x0][0x168], 0x1 ;  /* 0x00005a0011247a11 */ /* 0x000fe400078608ff */
[----:B------:R-:W-:Y:S02]  /*0e40*/  LEA R34, P4, R19, c[0x0][0x168], 0x1 ;  /* 0x00005a0013227a11 */ /* 0x000fe400078808ff */
[----:B------:R-:W-:Y:S02]  /*0e50*/  LEA.HI.X.SX32 R38, R38, c[0x0][0x164], 0x1, P0 ;  /* 0x0000590026267a11 */ /* 0x000fe400000f0eff */
[----:B------:R-:W-:Y:S02]  /*0e60*/  LEA.HI.X.SX32 R53, R13, c[0x0][0x16c], 0x1, P1 ;  /* 0x00005b000d357a11 */ /* 0x000fe400008f0eff */
[----:B------:R-:W-:Y:S02]  /*0e70*/  LEA.HI.X.SX32 R51, R15, c[0x0][0x16c], 0x1, P2 ;  /* 0x00005b000f337a11 */ /* 0x000fe400010f0eff */
[----:B------:R-:W-:-:S02]  /*0e80*/  LEA.HI.X.SX32 R37, R17, c[0x0][0x16c], 0x1, P3 ;  /* 0x00005b0011257a11 */ /* 0x000fc400018f0eff */
[----:B------:R-:W-:Y:S02]  /*0e90*/  LEA.HI.X.SX32 R35, R19, c[0x0][0x16c], 0x1, P4 ;  /* 0x00005b0013237a11 */ /* 0x000fe400020f0eff */
.L_x_1:
[----:B------:R-:W-:Y:S02]  /*0ea0*/  ISETP.GE.AND P0, PT, R2, UR4, PT ;  /* 0x0000000402007c0c */ /* 0x000fe4000bf06270 */
[----:B------:R-:W-:Y:S02]  /*0eb0*/  IADD3 R14, P1, R54, R42, RZ ;  /* 0x0000002a360e7210 */ /* 0x000fe40007f3e0ff */
[----:B------:R-:W-:Y:S02]  /*0ec0*/  PRMT R56, RZ, 0x7610, R56 ;  /* 0x00007610ff387816 */ /* 0x000fe40000000038 */
[----:B------:R-:W-:Y:S01]  /*0ed0*/  ISETP.GE.AND P2, PT, R32, UR4, PT ;  /* 0x0000000420007c0c */ /* 0x000fe2000bf46270 */
[----:B------:R-:W-:Y:S01]  /*0ee0*/  IMAD.X R15, R55, 0x1, R44, P1 ;  /* 0x00000001370f7824 */ /* 0x000fe200008e062c */
[----:B------:R-:W-:-:S05]  /*0ef0*/  IADD3 R12, P1, R54, R47, RZ ;  /* 0x0000002f360c7210 */ /* 0x000fca0007f3e0ff */
[----:B------:R0:W2:Y:S01]  /*0f00*/  @!P0 LDG.E.U16 R56, [R14.64] ;  /* 0x000000060e388981 */ /* 0x0000a2000c1e1500 */
[----:B------:R-:W-:Y:S01]  /*0f10*/  IMAD.X R13, R55, 0x1, R38, P1 ;  /* 0x00000001370d7824 */ /* 0x000fe200008e0626 */
[----:B------:R-:W-:Y:S02]  /*0f20*/  ISETP.GE.AND P1, PT, R11, UR4, PT ;  /* 0x000000040b007c0c */ /* 0x000fe4000bf26270 */
[C---:B------:R-:W-:Y:S02]  /*0f30*/  IADD3 R28, P0, R54.reuse, R46, RZ ;  /* 0x0000002e361c7210 */ /* 0x040fe40007f1e0ff */
[----:B------:R-:W-:Y:S02]  /*0f40*/  PRMT R30, RZ, 0x7610, R30 ;  /* 0x00007610ff1e7816 */ /* 0x000fe4000000001e */
[----:B------:R-:W-:Y:S01]  /*0f50*/  PRMT R60, RZ, 0x7610, R60 ;  /* 0x00007610ff3c7816 */ /* 0x000fe2000000003c */
[----:B------:R-:W-:Y:S01]  /*0f60*/  IMAD.X R29, R55, 0x1, R49, P0 ;  /* 0x00000001371d7824 */ /* 0x000fe200000e0631 */
[----:B------:R-:W-:-:S02]  /*0f70*/  IADD3 R18, P0, R54, R45, RZ ;  /* 0x0000002d36127210 */ /* 0x000fc40007f1e0ff */
[----:B------:R-:W-:Y:S02]  /*0f80*/  PRMT R58, RZ, 0x7610, R58 ;  /* 0x00007610ff3a7816 */ /* 0x000fe4000000003a */
[----:B------:R1:W3:Y:S04]  /*0f90*/  @!P2 LDG.E.U16 R60, [R12.64] ;  /* 0x000000060c3ca981 */ /* 0x0002e8000c1e1500 */
[----:B------:R-:W4:Y:S01]  /*0fa0*/  @!P1 LDG.E.U16 R30, [R28.64] ;  /* 0x000000061c1e9981 */ /* 0x000f22000c1e1500 */
[----:B------:R-:W-:Y:S01]  /*0fb0*/  ISETP.GE.AND P1, PT, R10, UR4, PT ;  /* 0x000000040a007c0c */ /* 0x000fe2000bf26270 */
[----:B------:R-:W-:Y:S01]  /*0fc0*/  IMAD.X R19, R55, 0x1, R48, P0 ;  /* 0x0000000137137824 */ /* 0x000fe200000e0630 */
[----:B------:R-:W-:-:S11]  /*0fd0*/  ISETP.GE.AND P2, PT, R33, UR4, PT ;  /* 0x0000000421007c0c */ /* 0x000fd6000bf46270 */
[----:B------:R5:W4:Y:S01]  /*0fe0*/  @!P1 LDG.E.U16 R58, [R18.64] ;  /* 0x00000006123a9981 */ /* 0x000b22000c1e1500 */
[----:B------:R-:W-:Y:S01]  /*0ff0*/  PRMT R59, RZ, 0x7610, R59 ;  /* 0x00007610ff3b7816 */ /* 0x000fe2000000003b */
[C---:B------:R-:W-:Y:S02]  /*1000*/  IMAD.WIDE R16, R43.reuse, 0x2, R34 ;  /* 0x000000022b107825 */ /* 0x040fe400078e0222 */
[----:B------:R-:W-:Y:S01]  /*1010*/  BAR.SYNC.DEFER_BLOCKING 0x0 ;  /* 0x0000000000007b1d */ /* 0x000fe20000010000 */
[----:B------:R-:W-:Y:S01]  /*1020*/  PRMT R61, RZ, 0x7610, R61 ;  /* 0x00007610ff3d7816 */ /* 0x000fe2000000003d */
[----:B0-----:R-:W-:Y:S01]  /*1030*/  IMAD.WIDE R14, R43, 0x2, R36 ;  /* 0x000000022b0e7825 */ /* 0x001fe200078e0224 */
[----:B-----5:R-:W-:-:S03]  /*1040*/  PRMT R19, RZ, 0x7610, R19 ;  /* 0x00007610ff137816 */ /* 0x020fc60000000013 */
[----:B-1----:R-:W-:Y:S01]  /*1050*/  IMAD.WIDE R12, R43, 0x2, R50 ;  /* 0x000000022b0c7825 */ /* 0x002fe200078e0232 */
[----:B------:R0:W5:Y:S04]  /*1060*/  @!P2 LDG.E.U16 R59, [R16.64] ;  /* 0x00000006103ba981 */ /* 0x000168000c1e1500 */
[----:B------:R-:W5:Y:S04]  /*1070*/  @!P2 LDG.E.U16 R61, [R14.64] ;  /* 0x000000060e3da981 */ /* 0x000f68000c1e1500 */
[----:B------:R-:W5:Y:S01]  /*1080*/  @!P2 LDG.E.U16 R19, [R12.64] ;  /* 0x000000060c13a981 */ /* 0x000f62000c1e1500 */
[----:B0-----:R-:W-:-:S03]  /*1090*/  PRMT R17, RZ, 0x7610, R17 ;  /* 0x00007610ff117816 */ /* 0x001fc60000000011 */
[----:B--2---:R0:W-:Y:S02]  /*10a0*/  STS.U16 [R7], R56 ;  /* 0x0000003807007388 */ /* 0x0041e40000000400 */
[----:B0-----:R-:W-:-:S05]  /*10b0*/  IMAD.WIDE R56, R43, 0x2, R52 ;  /* 0x000000022b387825 */ /* 0x001fca00078e0234 */
[----:B------:R-:W2:Y:S04]  /*10c0*/  @!P2 LDG.E.U16 R17, [R56.64] ;  /* 0x000000063811a981 */ /* 0x000ea8000c1e1500 */
[----:B---3--:R-:W-:Y:S04]  /*10d0*/  STS.U16 [R7+0x400], R60 ;  /* 0x0004003c07007388 */ /* 0x008fe80000000400 */
[----:B----4-:R-:W-:Y:S04]  /*10e0*/  STS.U16 [R7+0x800], R30 ;  /* 0x0008001e07007388 */ /* 0x010fe80000000400 */
[----:B------:R-:W-:Y:S04]  /*10f0*/  STS.U16 [R7+0xc00], R58 ;  /* 0x000c003a07007388 */ /* 0x000fe80000000400 */
[----:B-----5:R-:W-:Y:S04]  /*1100*/  STS.U16 [R6+0x1000], R59 ;  /* 0x0010003b06007388 */ /* 0x020fe80000000400 */
[----:B------:R-:W-:Y:S04]  /*1110*/  STS.U16 [R6+0x1400], R61 ;  /* 0x0014003d06007388 */ /* 0x000fe80000000400 */
[----:B------:R-:W-:Y:S01]  /*1120*/  STS.U16 [R6+0x1800], R19 ;  /* 0x0018001306007388 */ /* 0x000fe20000000400 */
[----:B------:R-:W-:-:S04]  /*1130*/  IADD3 R39, R39, -0x1, RZ ;  /* 0xffffffff27277810 */ /* 0x000fc80007ffe0ff */
[----:B------:R-:W-:Y:S01]  /*1140*/  ISETP.NE.U32.AND P0, PT, R39, RZ, PT ;  /* 0x000000ff2700720c */ /* 0x000fe20003f05070 */
[----:B------:R-:W-:Y:S01]  /*1150*/  UIADD3 UR4, UR4, -0x20, URZ ;  /* 0xffffffe004047890 */ /* 0x000fe2000fffe03f */
[----:B------:R-:W-:-:S04]  /*1160*/  IMAD.WIDE R52, R41, 0x2, R52 ;  /* 0x0000000229347825 */ /* 0x000fc800078e0234 */
[----:B------:R-:W-:-:S04]  /*1170*/  IMAD.WIDE R50, R41, 0x2, R50 ;  /* 0x0000000229327825 */ /* 0x000fc800078e0232 */
[----:B------:R-:W-:-:S04]  /*1180*/  IMAD.WIDE R36, R41, 0x2, R36 ;  /* 0x0000000229247825 */ /* 0x000fc800078e0224 */
[----:B------:R-:W-:-:S04]  /*1190*/  IMAD.WIDE R34, R41, 0x2, R34 ;  /* 0x0000000229227825 */ /* 0x000fc800078e0222 */
[----:B------:R-:W-:Y:S01]  /*11a0*/  IMAD.WIDE R54, R40, 0x2, R54 ;  /* 0x0000000228367825 */ /* 0x000fe200078e0236 */
[----:B--2---:R-:W-:Y:S04]  /*11b0*/  STS.U16 [R6+0x1c00], R17 ;  /* 0x001c001106007388 */ /* 0x004fe80000000400 */
[----:B------:R-:W-:Y:S06]  /*11c0*/  BAR.SYNC.DEFER_BLOCKING 0x0 ;  /* 0x0000000000007b1d */ /* 0x000fec0000010000 */
[----:B------:R-:W-:Y:S04]  /*11d0*/  LDSM.16.MT88.4 R28, [R9] ;  /* 0x00000000091c783b */ /* 0x000fe80000004200 */
[----:B------:R-:W0:Y:S04]  /*11e0*/  LDSM.16.M88.4 R12, [R8+0x1000] ;  /* 0x00100000080c783b */ /* 0x000e280000000200 */
[----:B------:R-:W1:Y:S01]  /*11f0*/  LDSM.16.M88.4 R16, [R8+0x1800] ;  /* 0x001800000810783b */ /* 0x000e620000000200 */
[C---:B0-----:R-:W-:Y:S08]  /*1200*/  HMMA.16816.F32 R20, R28.reuse, R12, R20 ;  /* 0x0000000c1c14723c */ /* 0x041ff00000001814 */
[----:B-1----:R-:W-:Y:S01]  /*1210*/  HMMA.16816.F32 R24, R28, R16, R24 ;  /* 0x000000101c18723c */ /* 0x002fe20000001818 */
[----:B------:R-:W0:Y:S11]  /*1220*/  LDSM.16.MT88.4 R28, [R9+0x800] ;  /* 0x00080000091c783b */ /* 0x000e360000004200 */
[----:B------:R-:W-:Y:S04]  /*1230*/  @!UPT UIADD3 URZ, URZ, URZ, URZ ;  /* 0x0000003f3f3ff290 */ /* 0x000fe8000fffe03f */
[C---:B0-----:R-:W-:Y:S08]  /*1240*/  HMMA.16816.F32 R20, R28.reuse, R14, R20 ;  /* 0x0000000e1c14723c */ /* 0x041ff00000001814 */
[----:B------:R-:W-:Y:S01]  /*1250*/  HMMA.16816.F32 R24, R28, R18, R24 ;  /* 0x000000121c18723c */ /* 0x000fe20000001818 */
[----:B------:R-:W-:Y:S07]  /*1260*/  @P0 BRA `(.L_x_1) ;  /* 0xfffffc3000000947 */ /* 0x000fee000383ffff */
[----:B------:R-:W-:-:S15]  /*1270*/  NOP ;  /* 0x0000000000007918 */ /* 0x000fde0000000000 */
[----:B------:R-:W-:-:S01]  /*1280*/  NOP ;  /* 0x0000000000007918 */ /* 0x000fc20000000000 */
[----:B------:R-:W-:Y:S02]  /*1290*/  F2FP.PACK_AB R23, R27, R23 ;  /* 0x000000171b17723e */ /* 0x000fe400000000ff */
[----:B------:R-:W-:-:S02]  /*12a0*/  F2FP.PACK_AB R22, R26, R22 ;  /* 0x000000161a16723e */ /* 0x000fc400000000ff */
[----:B------:R-:W-:Y:S02]  /*12b0*/  F2FP.PACK_AB R21, R25, R21 ;  /* 0x000000151915723e */ /* 0x000fe400000000ff */
[----:B------:R-:W-:-:S07]  /*12c0*/  F2FP.PACK_AB R20, R24, R20 ;  /* 0x000000141814723e */ /* 0x000fce00000000ff */
.L_x_0:
[----:B------:R-:W-:Y:S01]  /*12d0*/  BAR.SYNC.DEFER_BLOCKING 0x0 ;  /* 0x0000000000007b1d */ /* 0x000fe20000010000 */
[C---:B------:R-:W-:Y:S01]  /*12e0*/  IMAD.SHL.U32 R7, R0.reuse, 0x20, RZ ;  /* 0x0000002000077824 */ /* 0x040fe200078e00ff */
[C---:B------:R-:W-:Y:S01]  /*12f0*/  LOP3.LUT R6, R0.reuse, 0x1c, RZ, 0xc0, !PT ;  /* 0x0000001c00067812 */ /* 0x040fe200078ec0ff */
[C---:B------:R-:W-:Y:S01]  /*1300*/  IMAD.SHL.U32 R11, R0.reuse, 0x4, RZ ;  /* 0x00000004000b7824 */ /* 0x040fe200078e00ff */
[----:B------:R-:W-:Y:S01]  /*1310*/  LOP3.LUT R9, R0, 0x180, RZ, 0xc0, !PT ;  /* 0x0000018000097812 */ /* 0x000fe200078ec0ff */
[----:B------:R-:W-:Y:S01]  /*1320*/  IMAD.MOV.U32 R15, RZ, RZ, c[0x0][0x198] ;  /* 0x00006600ff0f7624 */ /* 0x000fe200078e00ff */
[----:B------:R-:W-:Y:S01]  /*1330*/  LOP3.LUT R7, R4, 0x1060, R7, 0xf8, !PT ;  /* 0x0000106004077812 */ /* 0x000fe200078ef807 */
[----:B------:R-:W-:Y:S01]  /*1340*/  IMAD.SHL.U32 R4, R0, 0x100, RZ ;  /* 0x0000010000047824 */ /* 0x000fe200078e00ff */
[----:B------:R-:W-:-:S02]  /*1350*/  LEA.HI R6, R9, R6, RZ, 0x1f ;  /* 0x0000000609067211 */ /* 0x000fc400078ff8ff */
[----:B------:R-:W-:Y:S02]  /*1360*/  SHF.R.U32.HI R9, RZ, 0x2, R9 ;  /* 0x00000002ff097819 */ /* 0x000fe40000011609 */
[----:B------:R-:W-:Y:S02]  /*1370*/  LOP3.LUT R4, R4, 0x1800, RZ, 0xc0, !PT ;  /* 0x0000180004047812 */ /* 0x000fe400078ec0ff */
[----:B------:R-:W-:Y:S01]  /*1380*/  LOP3.LUT R7, R7, R6, RZ, 0x3c, !PT ;  /* 0x0000000607077212 */ /* 0x000fe200078e3cff */
[----:B------:R-:W-:Y:S01]  /*1390*/  IMAD R6, R3, c[0x0][0x194], RZ ;  /* 0x0000650003067a24 */ /* 0x000fe200078e02ff */
[----:B------:R-:W-:Y:S02]  /*13a0*/  LOP3.LUT R0, R4, 0x1fc, R11, 0xf8, !PT ;  /* 0x000001fc04007812 */ /* 0x000fe400078ef80b */
[----:B------:R-:W-:Y:S02]  /*13b0*/  LOP3.LUT R4, R7, 0x20, RZ, 0x3c, !PT ;  /* 0x0000002007047812 */ /* 0x000fe400078e3cff */
[----:B------:R-:W-:-:S02]  /*13c0*/  LOP3.LUT R10, R0, R9, RZ, 0x3c, !PT ;  /* 0x00000009000a7212 */ /* 0x000fc400078e3cff */
[----:B------:R-:W-:Y:S01]  /*13d0*/  LOP3.LUT R0, R5, R2, RZ, 0xfc, !PT ;  /* 0x0000000205007212 */ /* 0x000fe200078efcff */
[----:B------:R-:W-:Y:S01]  /*13e0*/  STS [R7], R20 ;  /* 0x0000001407007388 */ /* 0x000fe20000000800 */
[----:B------:R-:W-:Y:S02]  /*13f0*/  ISETP.GE.AND P0, PT, R3, c[0x0][0x178], PT ;  /* 0x00005e0003007a0c */ /* 0x000fe40003f06270 */
[----:B------:R-:W-:Y:S01]  /*1400*/  LEA R16, P1, R6, c[0x0][0x170], 0x1 ;  /* 0x00005c0006107a11 */ /* 0x000fe200078208ff */
[----:B------:R-:W-:Y:S01]  /*1410*/  STS [R7+0x100], R21 ;  /* 0x0001001507007388 */ /* 0x000fe20000000800 */
[C---:B------:R-:W-:Y:S01]  /*1420*/  IMAD R8, R0.reuse, c[0x0][0x198], RZ ;  /* 0x0000660000087a24 */ /* 0x040fe200078e02ff */
[----:B------:R-:W-:Y:S02]  /*1430*/  ISETP.LT.AND P3, PT, R0, c[0x0][0x17c], !P0 ;  /* 0x00005f0000007a0c */ /* 0x000fe40004761270 */
[----:B------:R-:W-:Y:S01]  /*1440*/  STS [R4+0x800], R22 ;  /* 0x0008001604007388 */ /* 0x000fe20000000800 */
[----:B------:R-:W-:-:S02]  /*1450*/  LEA.HI.X.SX32 R18, R6, c[0x0][0x174], 0x1, P1 ;  /* 0x00005d0006127a11 */ /* 0x000fc400008f0eff */
[C-C-:B------:R-:W-:Y:S01]  /*1460*/  LOP3.LUT R13, R5.reuse, 0x30, R2.reuse, 0xfe, !PT ;  /* 0x00000030050d7812 */ /* 0x140fe200078efe02 */
[----:B------:R0:W-:Y:S01]  /*1470*/  STS [R4+0x900], R23 ;  /* 0x0009001704007388 */ /* 0x0001e20000000800 */
[C-C-:B------:R-:W-:Y:S02]  /*1480*/  LOP3.LUT R3, R5.reuse, 0x28, R2.reuse, 0xfe, !PT ;  /* 0x0000002805037812 */ /* 0x140fe400078efe02 */
[C-C-:B------:R-:W-:Y:S01]  /*1490*/  LOP3.LUT R11, R5.reuse, 0x20, R2.reuse, 0xfe, !PT ;  /* 0x00000020050b7812 */ /* 0x140fe200078efe02 */
[----:B------:R-:W-:Y:S01]  /*14a0*/  BAR.SYNC.DEFER_BLOCKING 0x0 ;  /* 0x0000000000007b1d */ /* 0x000fe20000010000 */
[C-C-:B------:R-:W-:Y:S02]  /*14b0*/  LOP3.LUT R0, R5.reuse, 0x38, R2.reuse, 0xfe, !PT ;  /* 0x0000003805007812 */ /* 0x140fe400078efe02 */
[----:B------:R-:W-:Y:S02]  /*14c0*/  LEA R6, P2, R8, R16, 0x1 ;  /* 0x0000001008067211 */ /* 0x000fe400078408ff */
[----:B0-----:R-:W-:-:S02]  /*14d0*/  LOP3.LUT R4, R5, 0x8, R2, 0xfe, !PT ;  /* 0x0000000805047812 */ /* 0x001fc400078efe02 */
[----:B------:R-:W-:Y:S02]  /*14e0*/  LEA.HI.X.SX32 R7, R8, R18, 0x1, P2 ;  /* 0x0000001208077211 */ /* 0x000fe400010f0eff */
[C---:B------:R-:W-:Y:S01]  /*14f0*/  ISETP.LT.AND P1, PT, R4.reuse, c[0x0][0x17c], !P0 ;  /* 0x00005f0004007a0c */ /* 0x040fe20004721270 */
[----:B------:R-:W-:Y:S01]  /*1500*/  IMAD R9, R4, c[0x0][0x198], RZ ;  /* 0x0000660004097a24 */ /* 0x000fe200078e02ff */
[C-C-:B------:R-:W-:Y:S02]  /*1510*/  LOP3.LUT R4, R5.reuse, 0x18, R2.reuse, 0xfe, !PT ;  /* 0x0000001805047812 */ /* 0x140fe400078efe02 */
[----:B------:R-:W-:Y:S02]  /*1520*/  LOP3.LUT R5, R5, 0x10, R2, 0xfe, !PT ;  /* 0x0000001005057812 */ /* 0x000fe400078efe02 */
[----:B------:R-:W-:Y:S02]  /*1530*/  LEA R2, P4, R9, R16, 0x1 ;  /* 0x0000001009027211 */ /* 0x000fe400078808ff */
[----:B------:R-:W-:-:S02]  /*1540*/  ISETP.LT.AND P2, PT, R3, c[0x0][0x17c], !P0 ;  /* 0x00005f0003007a0c */ /* 0x000fc40004741270 */
[C---:B------:R-:W-:Y:S01]  /*1550*/  ISETP.LT.AND P5, PT, R5.reuse, c[0x0][0x17c], !P0 ;  /* 0x00005f0005007a0c */ /* 0x040fe200047a1270 */
[----:B------:R-:W-:Y:S01]  /*1560*/  IMAD R5, R5, c[0x0][0x198], RZ ;  /* 0x0000660005057a24 */ /* 0x000fe200078e02ff */
[----:B------:R-:W-:Y:S01]  /*1570*/  LEA.HI.X.SX32 R3, R9, R18, 0x1, P4 ;  /* 0x0000001209037211 */ /* 0x000fe200020f0eff */
[C---:B------:R-:W-:Y:S01]  /*1580*/  IMAD R9, R4.reuse, c[0x0][0x198], RZ ;  /* 0x0000660004097a24 */ /* 0x040fe200078e02ff */
[----:B------:R-:W0:Y:S01]  /*1590*/  LDS R17, [R10] ;  /* 0x000000000a117984 */ /* 0x000e220000000800 */
[----:B------:R-:W-:-:S03]  /*15a0*/  ISETP.LT.AND P4, PT, R4, c[0x0][0x17c], !P0 ;  /* 0x00005f0004007a0c */ /* 0x000fc60004781270 */
[----:B------:R-:W1:Y:S04]  /*15b0*/  LDS R19, [R10+0x200] ;  /* 0x000200000a137984 */ /* 0x000e680000000800 */
[----:B------:R-:W2:Y:S04]  /*15c0*/  LDS R21, [R10+0x400] ;  /* 0x000400000a157984 */ /* 0x000ea80000000800 */
[----:B------:R3:W4:Y:S02]  /*15d0*/  LDS R23, [R10+0x600] ;  /* 0x000600000a177984 */ /* 0x0007240000000800 */
[----:B---3--:R-:W-:-:S04]  /*15e0*/  IMAD R10, R15, 0x20, R8 ;  /* 0x000000200f0a7824 */ /* 0x008fc800078e0208 */
[----:B------:R-:W-:Y:S01]  /*15f0*/  IMAD R12, R15, 0x8, R10 ;  /* 0x000000080f0c7824 */ /* 0x000fe200078e020a */
[----:B------:R-:W-:-:S03]  /*1600*/  LEA R8, P6, R10, R16, 0x1 ;  /* 0x000000100a087211 */ /* 0x000fc600078c08ff */
[----:B------:R-:W-:-:S04]  /*1610*/  IMAD R14, R15, 0x8, R12 ;  /* 0x000000080f0e7824 */ /* 0x000fc800078e020c */
[----:B------:R-:W-:Y:S01]  /*1620*/  IMAD R15, R15, 0x8, R14 ;  /* 0x000000080f0f7824 */ /* 0x000fe200078e020e */
[----:B0-----:R0:W-:Y:S04]  /*1630*/  @P3 STG.E.U16 [R6.64], R17 ;  /* 0x0000001106003986 */ /* 0x0011e8000c101506 */
[----:B-1----:R1:W-:Y:S01]  /*1640*/  @P1 STG.E.U16 [R2.64], R19 ;  /* 0x0000001302001986 */ /* 0x0023e2000c101506 */
[----:B------:R-:W-:-:S04]  /*1650*/  LEA R4, P1, R5, R16, 0x1 ;  /* 0x0000001005047211 */ /* 0x000fc800078208ff */
[----:B------:R-:W-:Y:S02]  /*1660*/  LEA.HI.X.SX32 R5, R5, R18, 0x1, P1 ;  /* 0x0000001205057211 */ /* 0x000fe400008f0eff */
[----:B0-----:R-:W-:-:S03]  /*1670*/  LEA R6, P3, R9, R16, 0x1 ;  /* 0x0000001009067211 */ /* 0x001fc600078608ff */
[----:B--2---:R0:W-:Y:S01]  /*1680*/  @P5 STG.E.U16 [R4.64], R21 ;  /* 0x0000001504005986 */ /* 0x0041e2000c101506 */
[----:B------:R-:W-:Y:S02]  /*1690*/  PRMT R17, R17, 0x7632, R17 ;  /* 0x0000763211117816 */ /* 0x000fe40000000011 */
[C---:B-1----:R-:W-:Y:S02]  /*16a0*/  LEA R2, P1, R14.reuse, R16, 0x1 ;  /* 0x000000100e027211 */ /* 0x042fe400078208ff */
[-C--:B------:R-:W-:Y:S02]  /*16b0*/  LEA.HI.X.SX32 R7, R9, R18.reuse, 0x1, P3 ;  /* 0x0000001209077211 */ /* 0x080fe400018f0eff */
[----:B------:R-:W-:Y:S02]  /*16c0*/  ISETP.LT.AND P3, PT, R11, c[0x0][0x17c], !P0 ;  /* 0x00005f000b007a0c */ /* 0x000fe40004761270 */
[----:B------:R-:W-:Y:S01]  /*16d0*/  LEA.HI.X.SX32 R3, R14, R18, 0x1, P1 ;  /* 0x000000120e037211 */ /* 0x000fe200008f0eff */
[----:B----4-:R1:W-:Y:S01]  /*16e0*/  @P4 STG.E.U16 [R6.64], R23 ;  /* 0x0000001706004986 */ /* 0x0103e2000c101506 */
[----:B------:R-:W-:-:S02]  /*16f0*/  ISETP.LT.AND P1, PT, R13, c[0x0][0x17c], !P0 ;  /* 0x00005f000d007a0c */ /* 0x000fc40004721270 */
[----:B------:R-:W-:Y:S02]  /*1700*/  ISETP.LT.AND P0, PT, R0, c[0x0][0x17c], !P0 ;  /* 0x00005f0000007a0c */ /* 0x000fe40004701270 */
[----:B------:R-:W-:Y:S02]  /*1710*/  LEA.HI.X.SX32 R9, R10, R18, 0x1, P6 ;  /* 0x000000120a097211 */ /* 0x000fe400030f0eff */
[C---:B------:R-:W-:Y:S02]  /*1720*/  LEA R10, P6, R12.reuse, R16, 0x1 ;  /* 0x000000100c0a7211 */ /* 0x040fe400078c08ff */
[----:B0-----:R-:W-:Y:S01]  /*1730*/  PRMT R5, R19, 0x7632, R5 ;  /* 0x0000763213057816 */ /* 0x001fe20000000005 */
[----:B------:R1:W-:Y:S01]  /*1740*/  @P3 STG.E.U16 [R8.64], R17 ;  /* 0x0000001108003986 */ /* 0x0003e2000c101506 */
[----:B------:R-:W-:Y:S02]  /*1750*/  LEA.HI.X.SX32 R11, R12, R18, 0x1, P6 ;  /* 0x000000120c0b7211 */ /* 0x000fe400030f0eff */
[----:B------:R-:W-:-:S02]  /*1760*/  PRMT R0, R21, 0x7632, R0 ;  /* 0x0000763215007816 */ /* 0x000fc40000000000 */
[C---:B------:R-:W-:Y:S01]  /*1770*/  LEA R12, P6, R15.reuse, R16, 0x1 ;  /* 0x000000100f0c7211 */ /* 0x040fe200078c08ff */
[----:B------:R1:W-:Y:S03]  /*1780*/  @P2 STG.E.U16 [R10.64], R5 ;  /* 0x000000050a002986 */ /* 0x0003e6000c101506 */
[----:B------:R-:W-:Y:S01]  /*1790*/  LEA.HI.X.SX32 R13, R15, R18, 0x1, P6 ;  /* 0x000000120f0d7211 */ /* 0x000fe200030f0eff */
[----:B------:R1:W-:Y:S01]  /*17a0*/  @P1 STG.E.U16 [R2.64], R0 ;  /* 0x0000000002001986 */ /* 0x0003e2000c101506 */
[----:B------:R-:W-:Y:S07]  /*17b0*/  @!P0 EXIT ;  /* 0x000000000000894d */ /* 0x000fee0003800000 */
[----:B-1----:R-:W-:-:S05]  /*17c0*/  PRMT R6, R23, 0x7632, R6 ;  /* 0x0000763217067816 */ /* 0x002fca0000000006 */
[----:B------:R-:W-:Y:S01]  /*17d0*/  STG.E.U16 [R12.64], R6 ;  /* 0x000000060c007986 */ /* 0x000fe2000c101506 */
[----:B------:R-:W-:Y:S05]  /*17e0*/  EXIT ;  /* 0x000000000000794d */ /* 0x000fea0003800000 */
.L_x_2:
[----:B------:R-:W-:-:S00]  /*17f0*/  BRA `(.L_x_2) ;  /* 0xfffffff000007947 */ /* 0x000fc0000383ffff */
[----:B------:R-:W-:-:S00]  /*1800*/  NOP ;  /* 0x0000000000007918 */ /* 0x000fc00000000000 */
[----:B------:R-:W-:-:S00]  /*1810*/  NOP ;  /* 0x0000000000007918 */ /* 0x000fc00000000000 */
[----:B------:R-:W-:-:S00]  /*1820*/  NOP ;  /* 0x0000000000007918 */ /* 0x000fc00000000000 */
[----:B------:R-:W-:-:S00]  /*1830*/  NOP ;  /* 0x0000000000007918 */ /* 0x000fc00000000000 */
[----:B------:R-:W-:-:S00]  /*1840*/  NOP ;  /* 0x0000000000007918 */ /* 0x000fc00000000000 */
[----:B------:R-:W-:-:S00]  /*1850*/  NOP ;  /* 0x0000000000007918 */ /* 0x000fc00000000000 */
[----:B------:R-:W-:-:S00]  /*1860*/  NOP ;  /* 0x0000000000007918 */ /* 0x000fc00000000000 */
[----:B------:R-:W-:-:S00]  /*1870*/  NOP ;  /* 0x0000000000007918 */ /* 0x000fc00000000000 */
.L_x_3:


//--------------------- .nv.shared.matmul_kernel  --------------------------
	.section	.nv.shared.matmul_kernel,"aw",@nobits
	.sectionflags	@""
	.align	16
